	.headerflags	@"EF_CUDA_TEXMODE_UNIFIED EF_CUDA_64BIT_ADDRESS EF_CUDA_ACCELERATORS EF_CUDA_SM90 EF_CUDA_VIRTUAL_SM(EF_CUDA_SM90)"
	.elftype	@"ET_EXEC"


//--------------------- .nv.info                  --------------------------
	.section	.nv.info,"",@"SHT_CUDA_INFO"
	.align	4


	//----- nvinfo : EIATTR_REGCOUNT
	.align		4
        /*0000*/ 	.byte	0x04, 0x2f
        /*0002*/ 	.short	(.L_3 - .L_2)
	.align		4
.L_2:
        /*0004*/ 	.word	index@(triton_poi_fused__native_batch_norm_legit_no_training_cat_relu_32)
        /*0008*/ 	.word	0x00000020


	//----- nvinfo : EIATTR_MIN_STACK_SIZE
	.align		4
.L_3:
        /*000c*/ 	.byte	0x04, 0x12
        /*000e*/ 	.short	(.L_5 - .L_4)
	.align		4
.L_4:
        /*0010*/ 	.word	index@(triton_poi_fused__native_batch_norm_legit_no_training_cat_relu_32)
        /*0014*/ 	.word	0x00000000


	//----- nvinfo : EIATTR_FRAME_SIZE
	.align		4
.L_5:
        /*0018*/ 	.byte	0x04, 0x11
        /*001a*/ 	.short	(.L_7 - .L_6)
	.align		4
.L_6:
        /*001c*/ 	.word	index@(triton_poi_fused__native_batch_norm_legit_no_training_cat_relu_32)
        /*0020*/ 	.word	0x00000000


	//----- nvinfo : EIATTR_MIN_STACK_SIZE
	.align		4
.L_7:
        /*0024*/ 	.byte	0x04, 0x12
        /*0026*/ 	.short	(.L_9 - .L_8)
	.align		4
.L_8:
        /*0028*/ 	.word	index@(triton_poi_fused__native_batch_norm_legit_no_training_cat_relu_32)
        /*002c*/ 	.word	0x00000000
.L_9:


//--------------------- .nv.info.triton_poi_fused__native_batch_norm_legit_no_training_cat_relu_32 --------------------------
	.section	.nv.info.triton_poi_fused__native_batch_norm_legit_no_training_cat_relu_32,"",@"SHT_CUDA_INFO"
	.sectionflags	@""
	.align	4


	//----- nvinfo : EIATTR_CUDA_API_VERSION
	.align		4
        /*0000*/ 	.byte	0x04, 0x37
        /*0002*/ 	.short	(.L_11 - .L_10)
.L_10:
        /*0004*/ 	.word	0x0000007c


	//----- nvinfo : EIATTR_KPARAM_INFO
	.align		4
.L_11:
        /*0008*/ 	.byte	0x04, 0x17
        /*000a*/ 	.short	(.L_13 - .L_12)
.L_12:
        /*000c*/ 	.word	0x00000000
        /*0010*/ 	.short	0x0008
        /*0012*/ 	.short	0x0040
        /*0014*/ 	.byte	0x00, 0xf0, 0x11, 0x00


	//----- nvinfo : EIATTR_KPARAM_INFO
	.align		4
.L_13:
        /*0018*/ 	.byte	0x04, 0x17
        /*001a*/ 	.short	(.L_15 - .L_14)
.L_14:
        /*001c*/ 	.word	0x00000000
        /*0020*/ 	.short	0x0007
        /*0022*/ 	.short	0x0038
        /*0024*/ 	.byte	0x00, 0xf4, 0x21, 0x00


	//----- nvinfo : EIATTR_KPARAM_INFO
	.align		4
.L_15:
        /*0028*/ 	.byte	0x04, 0x17
        /*002a*/ 	.short	(.L_17 - .L_16)
.L_16:
        /*002c*/ 	.word	0x00000000
        /*0030*/ 	.short	0x0006
        /*0032*/ 	.short	0x0030
        /*0034*/ 	.byte	0x00, 0xf4, 0x21, 0x00


	//----- nvinfo : EIATTR_KPARAM_INFO
	.align		4
.L_17:
        /*0038*/ 	.byte	0x04, 0x17
        /*003a*/ 	.short	(.L_19 - .L_18)
.L_18:
        /*003c*/ 	.word	0x00000000
        /*0040*/ 	.short	0x0005
        /*0042*/ 	.short	0x0028
        /*0044*/ 	.byte	0x00, 0xf4, 0x21, 0x00


	//----- nvinfo : EIATTR_KPARAM_INFO
	.align		4
.L_19:
        /*0048*/ 	.byte	0x04, 0x17
        /*004a*/ 	.short	(.L_21 - .L_20)
.L_20:
        /*004c*/ 	.word	0x00000000
        /*0050*/ 	.short	0x0004
        /*0052*/ 	.short	0x0020
        /*0054*/ 	.byte	0x00, 0xf4, 0x21, 0x00


	//----- nvinfo : EIATTR_KPARAM_INFO
	.align		4
.L_21:
        /*0058*/ 	.byte	0x04, 0x17
        /*005a*/ 	.short	(.L_23 - .L_22)
.L_22:
        /*005c*/ 	.word	0x00000000
        /*0060*/ 	.short	0x0003
        /*0062*/ 	.short	0x0018
        /*0064*/ 	.byte	0x00, 0xf4, 0x21, 0x00


	//----- nvinfo : EIATTR_KPARAM_INFO
	.align		4
.L_23:
        /*0068*/ 	.byte	0x04, 0x17
        /*006a*/ 	.short	(.L_25 - .L_24)
.L_24:
        /*006c*/ 	.word	0x00000000
        /*0070*/ 	.short	0x0002
        /*0072*/ 	.short	0x0010
        /*0074*/ 	.byte	0x00, 0xf4, 0x21, 0x00


	//----- nvinfo : EIATTR_KPARAM_INFO
	.align		4
.L_25:
        /*0078*/ 	.byte	0x04, 0x17
        /*007a*/ 	.short	(.L_27 - .L_26)
.L_26:
        /*007c*/ 	.word	0x00000000
        /*0080*/ 	.short	0x0001
        /*0082*/ 	.short	0x0008
        /*0084*/ 	.byte	0x00, 0xf4, 0x21, 0x00


	//----- nvinfo : EIATTR_KPARAM_INFO
	.align		4
.L_27:
        /*0088*/ 	.byte	0x04, 0x17
        /*008a*/ 	.short	(.L_29 - .L_28)
.L_28:
        /*008c*/ 	.word	0x00000000
        /*0090*/ 	.short	0x0000
        /*0092*/ 	.short	0x0000
        /*0094*/ 	.byte	0x00, 0xf4, 0x21, 0x00


	//----- nvinfo : EIATTR_SPARSE_MMA_MASK
	.align		4
.L_29:
        /*0098*/ 	.byte	0x03, 0x50
        /*009a*/ 	.short	0x0000


	//----- nvinfo : EIATTR_MAXREG_COUNT
	.align		4
        /*009c*/ 	.byte	0x03, 0x1b
        /*009e*/ 	.short	0x00ff


	//----- nvinfo : EIATTR_EXIT_INSTR_OFFSETS
	.align		4
        /*00a0*/ 	.byte	0x04, 0x1c
        /*00a2*/ 	.short	(.L_31 - .L_30)


	//   ....[0]....
.L_30:
        /*00a4*/ 	.word	0x00000990


	//   ....[1]....
        /*00a8*/ 	.word	0x000009b0


	//----- nvinfo : EIATTR_REQNTID
	.align		4
.L_31:
        /*00ac*/ 	.byte	0x04, 0x10
        /*00ae*/ 	.short	(.L_33 - .L_32)
.L_32:
        /*00b0*/ 	.word	0x00000080
        /*00b4*/ 	.word	0x00000001
        /*00b8*/ 	.word	0x00000001


	//----- nvinfo : EIATTR_CBANK_PARAM_SIZE
	.align		4
.L_33:
        /*00bc*/ 	.byte	0x03, 0x19
        /*00be*/ 	.short	0x0044


	//----- nvinfo : EIATTR_PARAM_CBANK
	.align		4
        /*00c0*/ 	.byte	0x04, 0x0a
        /*00c2*/ 	.short	(.L_35 - .L_34)
	.align		4
.L_34:
        /*00c4*/ 	.word	index@(.nv.constant0.triton_poi_fused__native_batch_norm_legit_no_training_cat_relu_32)
        /*00c8*/ 	.short	0x0210
        /*00ca*/ 	.short	0x0044


	//----- nvinfo : EIATTR_SW_WAR
	.align		4
.L_35:
        /*00cc*/ 	.byte	0x04, 0x36
        /*00ce*/ 	.short	(.L_37 - .L_36)
.L_36:
        /*00d0*/ 	.word	0x00000008
.L_37:


//--------------------- .nv.callgraph             --------------------------
	.section	.nv.callgraph,"",@"SHT_CUDA_CALLGRAPH"
	.align	4
	.sectionentsize	8
	.align		4
        /*0000*/ 	.word	0x00000000
	.align		4
        /*0004*/ 	.word	0xffffffff
	.align		4
        /*0008*/ 	.word	0x00000000
	.align		4
        /*000c*/ 	.word	0xfffffffe
	.align		4
        /*0010*/ 	.word	0x00000000
	.align		4
        /*0014*/ 	.word	0xfffffffd
	.align		4
        /*0018*/ 	.word	0x00000000
	.align		4
        /*001c*/ 	.word	0xfffffffc


//--------------------- .nv.constant4             --------------------------
	.section	.nv.constant4,"a",@progbits
	.align	8
	.align		8
.nv.constant4:
        /*0000*/ 	.dword	_$_str
	.align		8
        /*0008*/ 	.dword	_$_str_$_2


//--------------------- .text.triton_poi_fused__native_batch_norm_legit_no_training_cat_relu_32 --------------------------
	.section	.text.triton_poi_fused__native_batch_norm_legit_no_training_cat_relu_32,"ax",@progbits
	.align	128
        .global         triton_poi_fused__native_batch_norm_legit_no_training_cat_relu_32
        .type           triton_poi_fused__native_batch_norm_legit_no_training_cat_relu_32,@function
        .size           triton_poi_fused__native_batch_norm_legit_no_training_cat_relu_32,(.L_x_1 - triton_poi_fused__native_batch_norm_legit_no_training_cat_relu_32)
        .other          triton_poi_fused__native_batch_norm_legit_no_training_cat_relu_32,@"STO_CUDA_ENTRY STV_DEFAULT"
triton_poi_fused__native_batch_norm_legit_no_training_cat_relu_32:
.text.triton_poi_fused__native_batch_norm_legit_no_training_cat_relu_32:
[----:B------:R-:W0:Y:S01]  /*0000*/  LDC R1, c[0x0][0x28] ;  /* 0x00000a00ff017b82 */ /* 0x000e220000000800 */
[----:B------:R-:W1:Y:S07]  /*0010*/  S2R R0, SR_TID.X ;  /* 0x0000000000007919 */ /* 0x000e6e0000002100 */
[----:B------:R-:W2:Y:S01]  /*0020*/  LDC.64 R6, c[0x0][0x228] ;  /* 0x00008a00ff067b82 */ /* 0x000ea20000000a00 */
[----:B------:R-:W-:Y:S01]  /*0030*/  IMAD.MOV.U32 R4, RZ, RZ, RZ ;  /* 0x000000ffff047224 */ /* 0x000fe200078e00ff */
[----:B------:R-:W-:Y:S01]  /*0040*/  ULDC.64 UR4, c[0x0][0x208] ;  /* 0x0000820000047ab9 */ /* 0x000fe20000000a00 */
[----:B------:R-:W3:Y:S01]  /*0050*/  S2R R5, SR_CTAID.X ;  /* 0x0000000000057919 */ /* 0x000ee20000002500 */
[----:B------:R-:W-:Y:S01]  /*0060*/  IMAD.MOV.U32 R8, RZ, RZ, RZ ;  /* 0x000000ffff087224 */ /* 0x000fe200078e00ff */
[----:B------:R-:W-:-:S03]  /*0070*/  ULDC.64 UR6, c[0x0][0x218] ;  /* 0x0000860000067ab9 */ /* 0x000fc60000000a00 */
[----:B------:R-:W4:Y:S08]  /*0080*/  LDC.64 R12, c[0x0][0x220] ;  /* 0x00008800ff0c7b82 */ /* 0x000f300000000a00 */
[----:B------:R-:W5:Y:S01]  /*0090*/  LDC.64 R28, c[0x0][0x210] ;  /* 0x00008400ff1c7b82 */ /* 0x000f620000000a00 */
[----:B------:R-:W-:-:S07]  /*00a0*/  IMAD.MOV.U32 R21, RZ, RZ, RZ ;  /* 0x000000ffff157224 */ /* 0x000fce00078e00ff */
[----:B------:R-:W4:Y:S01]  /*00b0*/  LDC.64 R26, c[0x0][0x238] ;  /* 0x00008e00ff1a7b82 */ /* 0x000f220000000a00 */
[----:B-1----:R-:W-:-:S05]  /*00c0*/  IMAD.SHL.U32 R0, R0, 0x4, RZ ;  /* 0x0000000400007824 */ /* 0x002fca00078e00ff */
[----:B------:R-:W-:-:S05]  /*00d0*/  LOP3.LUT R0, R0, 0x1fc, RZ, 0xc0, !PT ;  /* 0x000001fc00007812 */ /* 0x000fca00078ec0ff */
[----:B---3--:R-:W-:-:S05]  /*00e0*/  IMAD R5, R5, 0x200, R0 ;  /* 0x0000020005057824 */ /* 0x008fca00078e0200 */
[----:B------:R-:W-:Y:S02]  /*00f0*/  SHF.R.S32.HI R0, RZ, 0x1f, R5 ;  /* 0x0000001fff007819 */ /* 0x000fe40000011405 */
[----:B------:R-:W-:Y:S02]  /*0100*/  ISETP.GE.AND P0, PT, R5, 0xca00, PT ;  /* 0x0000ca000500780c */ /* 0x000fe40003f06270 */
[----:B------:R-:W-:-:S04]  /*0110*/  LEA.HI R0, R0, R5, RZ, 0x6 ;  /* 0x0000000500007211 */ /* 0x000fc800078f30ff */
[----:B------:R-:W-:-:S05]  /*0120*/  SHF.R.S32.HI R11, RZ, 0x6, R0 ;  /* 0x00000006ff0b7819 */ /* 0x000fca0000011400 */
[----:B------:R-:W-:-:S05]  /*0130*/  IMAD.HI R2, R11, 0x288df0cb, RZ ;  /* 0x288df0cb0b027827 */ /* 0x000fca00078e02ff */
[----:B------:R-:W-:-:S04]  /*0140*/  SHF.R.U32.HI R3, RZ, 0x1f, R2 ;  /* 0x0000001fff037819 */ /* 0x000fc80000011602 */
[----:B------:R-:W-:-:S05]  /*0150*/  LEA.HI.SX32 R2, R2, R3, 0x1b ;  /* 0x0000000302027211 */ /* 0x000fca00078fdaff */
[----:B------:R-:W-:Y:S01]  /*0160*/  IMAD R11, R2, -0xca, R11 ;  /* 0xffffff36020b7824 */ /* 0x000fe200078e020b */
[----:B------:R-:W-:-:S03]  /*0170*/  CS2R R2, SRZ ;  /* 0x0000000000027805 */ /* 0x000fc6000001ff00 */
[----:B--2---:R-:W-:-:S05]  /*0180*/  IMAD.WIDE R6, R11, 0x4, R6 ;  /* 0x000000040b067825 */ /* 0x004fca00078e0206 */
[----:B------:R-:W2:Y:S04]  /*0190*/  @!P0 LDG.E.EL R4, desc[UR4][R6.64] ;  /* 0x0000000406048981 */ /* 0x000ea8000c2e1900 */
[----:B------:R-:W3:Y:S04]  /*01a0*/  @!P0 LDG.E.EL R3, desc[UR4][R6.64] ;  /* 0x0000000406038981 */ /* 0x000ee8000c2e1900 */
[----:B------:R-:W5:Y:S04]  /*01b0*/  @!P0 LDG.E.EL R8, desc[UR4][R6.64] ;  /* 0x0000000406088981 */ /* 0x000f68000c2e1900 */
[----:B------:R1:W5:Y:S01]  /*01c0*/  @!P0 LDG.E.EL R2, desc[UR4][R6.64] ;  /* 0x0000000406028981 */ /* 0x000362000c2e1900 */
[----:B------:R-:W-:-:S02]  /*01d0*/  LOP3.LUT R0, R0, 0xffffffc0, RZ, 0xc0, !PT ;  /* 0xffffffc000007812 */ /* 0x000fc400078ec0ff */
[C---:B------:R-:W-:Y:S01]  /*01e0*/  SHF.L.U32 R9, R11.reuse, 0x6, RZ ;  /* 0x000000060b097819 */ /* 0x040fe200000006ff */
[----:B----4-:R-:W-:-:S05]  /*01f0*/  IMAD.WIDE R12, R11, 0x4, R12 ;  /* 0x000000040b0c7825 */ /* 0x010fca00078e020c */
[----:B------:R-:W4:Y:S01]  /*0200*/  @!P0 LDG.E.EL R21, desc[UR4][R12.64] ;  /* 0x000000040c158981 */ /* 0x000f22000c2e1900 */
[----:B0-----:R-:W-:Y:S01]  /*0210*/  IMAD.WIDE R26, R11, 0x4, R26 ;  /* 0x000000040b1a7825 */ /* 0x001fe200078e021a */
[----:B------:R-:W-:-:S03]  /*0220*/  HFMA2.MMA R23, -RZ, RZ, 0, 0 ;  /* 0x00000000ff177435 */ /* 0x000fc600000001ff */
[----:B--2---:R-:W-:-:S04]  /*0230*/  FADD R4, R4, 9.9999997473787516356e-06 ;  /* 0x3727c5ac04047421 */ /* 0x004fc80000000000 */
[----:B------:R-:W0:Y:S01]  /*0240*/  MUFU.SQRT R20, R4 ;  /* 0x0000000400147308 */ /* 0x000e220000002000 */
[----:B---3--:R-:W-:-:S07]  /*0250*/  FADD R3, R3, 9.9999997473787516356e-06 ;  /* 0x3727c5ac03037421 */ /* 0x008fce0000000000 */
[----:B------:R2:W3:Y:S01]  /*0260*/  MUFU.SQRT R24, R3 ;  /* 0x0000000300187308 */ /* 0x0004e20000002000 */
[----:B-----5:R-:W-:Y:S01]  /*0270*/  FADD R8, R8, 9.9999997473787516356e-06 ;  /* 0x3727c5ac08087421 */ /* 0x020fe20000000000 */
[C---:B0-----:R-:W-:Y:S01]  /*0280*/  FSETP.GT.AND P6, PT, R20.reuse, 8.50705917302346158658e+37, PT ;  /* 0x7e8000001400780b */ /* 0x041fe20003fc4000 */
[----:B--2---:R-:W-:Y:S01]  /*0290*/  IMAD.HI R3, R5, 0x288df0cb, RZ ;  /* 0x288df0cb05037827 */ /* 0x004fe200078e02ff */
[----:B------:R-:W-:-:S04]  /*02a0*/  FSETP.GEU.AND P2, PT, R20, 1.175494350822287508e-38, PT ;  /* 0x008000001400780b */ /* 0x000fc80003f4e000 */
[----:B------:R0:W2:Y:S01]  /*02b0*/  MUFU.SQRT R22, R8 ;  /* 0x0000000800167308 */ /* 0x0000a20000002000 */
[----:B------:R-:W-:Y:S02]  /*02c0*/  SHF.R.U32.HI R4, RZ, 0x1f, R3 ;  /* 0x0000001fff047819 */ /* 0x000fe40000011603 */
[C---:B---3--:R-:W-:Y:S02]  /*02d0*/  FSETP.GT.AND P5, PT, R24.reuse, 8.50705917302346158658e+37, PT ;  /* 0x7e8000001800780b */ /* 0x048fe40003fa4000 */
[----:B-1----:R-:W-:Y:S02]  /*02e0*/  LEA.HI.SX32 R6, R3, R4, 0x15 ;  /* 0x0000000403067211 */ /* 0x002fe400078faaff */
[----:B------:R-:W-:Y:S01]  /*02f0*/  FSETP.GEU.AND P3, PT, R24, 1.175494350822287508e-38, PT ;  /* 0x008000001800780b */ /* 0x000fe20003f6e000 */
[----:B------:R-:W-:Y:S02]  /*0300*/  @P6 FMUL R20, R20, 0.25 ;  /* 0x3e80000014146820 */ /* 0x000fe40000400000 */
[----:B------:R-:W-:-:S02]  /*0310*/  IMAD R7, R6, -0x3280, R5 ;  /* 0xffffcd8006077824 */ /* 0x000fc400078e0205 */
[----:B------:R-:W-:Y:S01]  /*0320*/  FADD R10, R2, 9.9999997473787516356e-06 ;  /* 0x3727c5ac020a7421 */ /* 0x000fe20000000000 */
[----:B------:R-:W-:Y:S01]  /*0330*/  @!P2 FMUL R20, R20, 16777216 ;  /* 0x4b8000001414a820 */ /* 0x000fe20000400000 */
[----:B0-----:R-:W-:Y:S01]  /*0340*/  IMAD R8, R6, 0x300, RZ ;  /* 0x0000030006087824 */ /* 0x001fe200078e02ff */
[----:B--2---:R-:W-:Y:S01]  /*0350*/  FSETP.GT.AND P4, PT, R22, 8.50705917302346158658e+37, PT ;  /* 0x7e8000001600780b */ /* 0x004fe20003f84000 */
[----:B------:R-:W-:Y:S02]  /*0360*/  IMAD R7, R6, 0x2f80, R7 ;  /* 0x00002f8006077824 */ /* 0x000fe400078e0207 */
[----:B------:R-:W-:Y:S01]  /*0370*/  @P5 FMUL R24, R24, 0.25 ;  /* 0x3e80000018185820 */ /* 0x000fe20000400000 */
[----:B------:R-:W-:Y:S01]  /*0380*/  IMAD.IADD R6, R5, 0x1, -R0 ;  /* 0x0000000105067824 */ /* 0x000fe200078e0a00 */
[----:B------:R-:W-:Y:S01]  /*0390*/  FSETP.GEU.AND P1, PT, R22, 1.175494350822287508e-38, PT ;  /* 0x008000001600780b */ /* 0x000fe20003f2e000 */
[----:B------:R-:W0:Y:S01]  /*03a0*/  MUFU.SQRT R0, R10 ;  /* 0x0000000a00007308 */ /* 0x000e220000002000 */
[----:B------:R-:W-:Y:S01]  /*03b0*/  @!P3 FMUL R24, R24, 16777216 ;  /* 0x4b8000001818b820 */ /* 0x000fe20000400000 */
[----:B------:R-:W-:Y:S01]  /*03c0*/  IMAD.MOV.U32 R4, RZ, RZ, 0x3e800000 ;  /* 0x3e800000ff047424 */ /* 0x000fe200078e00ff */
[----:B------:R-:W1:Y:S05]  /*03d0*/  LDC.64 R2, c[0x0][0x230] ;  /* 0x00008c00ff027b82 */ /* 0x000e6a0000000a00 */
[----:B------:R-:W2:Y:S01]  /*03e0*/  MUFU.RCP R20, R20 ;  /* 0x0000001400147308 */ /* 0x000ea20000001000 */
[----:B------:R-:W-:-:S02]  /*03f0*/  FSEL R15, R4, 1, P5 ;  /* 0x3f800000040f7808 */ /* 0x000fc40002800000 */
[----:B------:R-:W-:Y:S02]  /*0400*/  FSEL R17, R4, 1, P6 ;  /* 0x3f80000004117808 */ /* 0x000fe40003000000 */
[----:B------:R-:W-:-:S03]  /*0410*/  SHF.R.S32.HI R14, RZ, 0x1f, R8 ;  /* 0x0000001fff0e7819 */ /* 0x000fc60000011408 */
[----:B------:R-:W3:Y:S01]  /*0420*/  MUFU.RCP R24, R24 ;  /* 0x0000001800187308 */ /* 0x000ee20000001000 */
[----:B------:R-:W-:Y:S01]  /*0430*/  IADD3 R8, P5, P6, R9, R6, R8 ;  /* 0x0000000609087210 */ /* 0x000fe20007ebe008 */
[----:B------:R-:W-:Y:S01]  /*0440*/  @P4 FMUL R22, R22, 0.25 ;  /* 0x3e80000016164820 */ /* 0x000fe20000400000 */
[----:B------:R-:W-:Y:S01]  /*0450*/  FSEL R19, R4, 1, P4 ;  /* 0x3f80000004137808 */ /* 0x000fe20002000000 */
[----:B------:R-:W-:Y:S01]  /*0460*/  @!P3 FMUL R15, R15, 16777216 ;  /* 0x4b8000000f0fb820 */ /* 0x000fe20000400000 */
[----:B------:R-:W-:Y:S01]  /*0470*/  SHF.R.S32.HI R6, RZ, 0x1f, R6 ;  /* 0x0000001fff067819 */ /* 0x000fe20000011406 */
[----:B------:R-:W-:Y:S01]  /*0480*/  @!P2 FMUL R17, R17, 16777216 ;  /* 0x4b8000001111a820 */ /* 0x000fe20000400000 */
[----:B------:R-:W-:Y:S02]  /*0490*/  SHF.R.S32.HI R9, RZ, 0x1f, R9 ;  /* 0x0000001fff097819 */ /* 0x000fe40000011409 */
[----:B0-----:R-:W-:Y:S02]  /*04a0*/  FSETP.GT.AND P2, PT, R0, 8.50705917302346158658e+37, PT ;  /* 0x7e8000000000780b */ /* 0x001fe40003f44000 */
[----:B------:R-:W-:Y:S01]  /*04b0*/  ISETP.GE.AND P3, PT, R11, 0xbe, PT ;  /* 0x000000be0b00780c */ /* 0x000fe20003f66270 */
[----:B------:R-:W-:Y:S01]  /*04c0*/  @!P1 FMUL R22, R22, 16777216 ;  /* 0x4b80000016169820 */ /* 0x000fe20000400000 */
[----:B------:R-:W-:Y:S01]  /*04d0*/  @!P1 FMUL R19, R19, 16777216 ;  /* 0x4b80000013139820 */ /* 0x000fe20000400000 */
[----:B------:R-:W-:Y:S01]  /*04e0*/  IADD3.X R9, R9, R6, R14, P5, P6 ;  /* 0x0000000609097210 */ /* 0x000fe20002fec40e */
[----:B--2---:R-:W-:Y:S01]  /*04f0*/  FMUL R20, R20, R17 ;  /* 0x0000001114147220 */ /* 0x004fe20000400000 */
[----:B------:R-:W-:-:S02]  /*0500*/  CS2R R16, SRZ ;  /* 0x0000000000107805 */ /* 0x000fc4000001ff00 */
[----:B------:R-:W-:Y:S01]  /*0510*/  FSETP.GEU.AND P4, PT, R0, 1.175494350822287508e-38, PT ;  /* 0x008000000000780b */ /* 0x000fe20003f8e000 */
[----:B------:R-:W-:Y:S01]  /*0520*/  IMAD.MOV.U32 R6, RZ, RZ, RZ ;  /* 0x000000ffff067224 */ /* 0x000fe200078e00ff */
[----:B------:R-:W-:Y:S01]  /*0530*/  ISETP.LT.AND P1, PT, R5, 0xca00, !P3 ;  /* 0x0000ca000500780c */ /* 0x000fe20005f21270 */
[----:B---3--:R-:W-:Y:S01]  /*0540*/  FMUL R24, R24, R15 ;  /* 0x0000000f18187220 */ /* 0x008fe20000400000 */
[----:B------:R-:W-:Y:S01]  /*0550*/  CS2R R14, SRZ ;  /* 0x00000000000e7805 */ /* 0x000fe2000001ff00 */
[----:B------:R-:W2:Y:S01]  /*0560*/  @!P0 LDG.E.EL R16, desc[UR4][R12.64] ;  /* 0x000000040c108981 */ /* 0x000ea2000c2e1900 */
[----:B------:R-:W-:Y:S01]  /*0570*/  IMAD.WIDE R28, R7, 0x4, R28 ;  /* 0x00000004071c7825 */ /* 0x000fe200078e021c */
[----:B------:R-:W-:Y:S02]  /*0580*/  FSEL R4, R4, 1, P2 ;  /* 0x3f80000004047808 */ /* 0x000fe40001000000 */
[----:B------:R-:W3:Y:S01]  /*0590*/  @!P0 LDG.E.EL R17, desc[UR4][R12.64] ;  /* 0x000000040c118981 */ /* 0x000ee2000c2e1900 */
[----:B------:R-:W-:-:S03]  /*05a0*/  @P2 FMUL R0, R0, 0.25 ;  /* 0x3e80000000002820 */ /* 0x000fc60000400000 */
[----:B------:R0:W5:Y:S01]  /*05b0*/  @!P0 LDG.E.EL R6, desc[UR4][R12.64] ;  /* 0x000000040c068981 */ /* 0x000162000c2e1900 */
[C---:B------:R-:W-:Y:S01]  /*05c0*/  ISETP.GT.AND P2, PT, R11.reuse, 0xbd, !P0 ;  /* 0x000000bd0b00780c */ /* 0x040fe20004744270 */
[----:B------:R-:W-:Y:S01]  /*05d0*/  @!P4 FMUL R0, R0, 16777216 ;  /* 0x4b8000000000c820 */ /* 0x000fe20000400000 */
[----:B------:R-:W-:Y:S01]  /*05e0*/  @!P4 FMUL R4, R4, 16777216 ;  /* 0x4b8000000404c820 */ /* 0x000fe20000400000 */
[----:B0-----:R-:W-:Y:S01]  /*05f0*/  CS2R R12, SRZ ;  /* 0x00000000000c7805 */ /* 0x001fe2000001ff00 */
[----:B-1----:R-:W-:-:S05]  /*0600*/  IMAD.WIDE R2, R11, 0x4, R2 ;  /* 0x000000040b027825 */ /* 0x002fca00078e0202 */
[----:B------:R0:W2:Y:S01]  /*0610*/  @P1 LDG.E.128 R12, desc[UR4][R28.64] ;  /* 0x000000041c0c1981 */ /* 0x0000a2000c1e1d00 */
[----:B------:R-:W-:Y:S01]  /*0620*/  CS2R R10, SRZ ;  /* 0x00000000000a7805 */ /* 0x000fe2000001ff00 */
[----:B------:R-:W1:Y:S01]  /*0630*/  MUFU.RCP R22, R22 ;  /* 0x0000001600167308 */ /* 0x000e620000001000 */
[----:B------:R-:W-:Y:S01]  /*0640*/  IMAD.MOV.U32 R7, RZ, RZ, RZ ;  /* 0x000000ffff077224 */ /* 0x000fe200078e00ff */
[----:B------:R-:W3:Y:S05]  /*0650*/  @!P0 LDG.E.EL R23, desc[UR4][R2.64] ;  /* 0x0000000402178981 */ /* 0x000eea000c2e1900 */
[----:B------:R-:W3:Y:S01]  /*0660*/  @!P0 LDG.E.EL R7, desc[UR4][R2.64] ;  /* 0x0000000402078981 */ /* 0x000ee2000c2e1900 */
[----:B0-----:R-:W-:-:S04]  /*0670*/  LEA R28, P4, R8, UR6, 0x2 ;  /* 0x00000006081c7c11 */ /* 0x001fc8000f8810ff */
[----:B------:R-:W-:Y:S02]  /*0680*/  LEA.HI.X R29, R8, UR7, R9, 0x2, P4 ;  /* 0x00000007081d7c11 */ /* 0x000fe4000a0f1409 */
[----:B------:R-:W-:Y:S01]  /*0690*/  CS2R R8, SRZ ;  /* 0x0000000000087805 */ /* 0x000fe2000001ff00 */
[----:B------:R0:W4:Y:S05]  /*06a0*/  MUFU.RCP R25, R0 ;  /* 0x0000000000197308 */ /* 0x00012a0000001000 */
[----:B------:R-:W3:Y:S01]  /*06b0*/  @P2 LDG.E.128 R8, desc[UR4][R28.64+-0xbe00] ;  /* 0xff4200041c082981 */ /* 0x000ee2000c1e1d00 */
[----:B-1----:R-:W-:Y:S01]  /*06c0*/  FMUL R22, R22, R19 ;  /* 0x0000001316167220 */ /* 0x002fe20000400000 */
[----:B------:R-:W-:Y:S01]  /*06d0*/  CS2R R18, SRZ ;  /* 0x0000000000127805 */ /* 0x000fe2000001ff00 */
[----:B0-----:R-:W-:-:S05]  /*06e0*/  IMAD.MOV.U32 R0, RZ, RZ, RZ ;  /* 0x000000ffff007224 */ /* 0x001fca00078e00ff */
[----:B------:R-:W5:Y:S01]  /*06f0*/  @!P0 LDG.E.EL R18, desc[UR4][R2.64] ;  /* 0x0000000402128981 */ /* 0x000f62000c2e1900 */
[----:B----4-:R-:W-:Y:S01]  /*0700*/  FMUL R25, R25, R4 ;  /* 0x0000000419197220 */ /* 0x010fe20000400000 */
[----:B------:R-:W-:Y:S02]  /*0710*/  IMAD.MOV.U32 R4, RZ, RZ, RZ ;  /* 0x000000ffff047224 */ /* 0x000fe400078e00ff */
[----:B------:R0:W4:Y:S04]  /*0720*/  @!P0 LDG.E.EL R19, desc[UR4][R2.64] ;  /* 0x0000000402138981 */ /* 0x000128000c2e1900 */
[----:B------:R-:W4:Y:S04]  /*0730*/  @!P0 LDG.E.EL R0, desc[UR4][R26.64] ;  /* 0x000000041a008981 */ /* 0x000f28000c2e1900 */
[----:B------:R-:W4:Y:S01]  /*0740*/  @!P0 LDG.E.EL R4, desc[UR4][R26.64] ;  /* 0x000000041a048981 */ /* 0x000f22000c2e1900 */
[----:B0-----:R-:W-:-:S06]  /*0750*/  CS2R R2, SRZ ;  /* 0x0000000000027805 */ /* 0x001fcc000001ff00 */
[----:B------:R-:W4:Y:S04]  /*0760*/  @!P0 LDG.E.EL R3, desc[UR4][R26.64] ;  /* 0x000000041a038981 */ /* 0x000f28000c2e1900 */
[----:B------:R0:W4:Y:S02]  /*0770*/  @!P0 LDG.E.EL R2, desc[UR4][R26.64] ;  /* 0x000000041a028981 */ /* 0x000124000c2e1900 */
[----:B0-----:R-:W0:Y:S02]  /*0780*/  LDC.64 R26, c[0x0][0x248] ;  /* 0x00009200ff1a7b82 */ /* 0x001e240000000a00 */
[----:B0-----:R-:W-:Y:S01]  /*0790*/  IMAD.WIDE R26, R5, 0x4, R26 ;  /* 0x00000004051a7825 */ /* 0x001fe200078e021a */
[----:B--2---:R-:W-:Y:S02]  /*07a0*/  SEL R12, R12, RZ, P1 ;  /* 0x000000ff0c0c7207 */ /* 0x004fe40000800000 */
[----:B------:R-:W-:-:S02]  /*07b0*/  SEL R13, R13, RZ, P1 ;  /* 0x000000ff0d0d7207 */ /* 0x000fc40000800000 */
[----:B------:R-:W-:Y:S02]  /*07c0*/  SEL R15, R15, RZ, P1 ;  /* 0x000000ff0f0f7207 */ /* 0x000fe40000800000 */
[----:B------:R-:W-:Y:S02]  /*07d0*/  SEL R14, R14, RZ, P1 ;  /* 0x000000ff0e0e7207 */ /* 0x000fe40000800000 */
[----:B---3--:R-:W-:Y:S02]  /*07e0*/  @P3 SEL R12, R8, RZ, P2 ;  /* 0x000000ff080c3207 */ /* 0x008fe40001000000 */
[----:B------:R-:W-:Y:S02]  /*07f0*/  @P3 SEL R13, R9, RZ, P2 ;  /* 0x000000ff090d3207 */ /* 0x000fe40001000000 */
[----:B------:R-:W0:Y:S01]  /*0800*/  LDC.64 R8, c[0x0][0x240] ;  /* 0x00009000ff087b82 */ /* 0x000e220000000a00 */
[----:B------:R-:W-:Y:S02]  /*0810*/  @P3 SEL R15, R11, RZ, P2 ;  /* 0x000000ff0b0f3207 */ /* 0x000fe40001000000 */
[----:B------:R-:W-:Y:S01]  /*0820*/  @P3 SEL R14, R10, RZ, P2 ;  /* 0x000000ff0a0e3207 */ /* 0x000fe20001000000 */
[----:B------:R-:W-:Y:S01]  /*0830*/  FADD R21, R12, -R21 ;  /* 0x800000150c157221 */ /* 0x000fe20000000000 */
[----:B------:R-:W-:Y:S01]  /*0840*/  FADD R11, R13, -R16 ;  /* 0x800000100d0b7221 */ /* 0x000fe20000000000 */
[----:B-----5:R-:W-:-:S02]  /*0850*/  FADD R6, R15, -R6 ;  /* 0x800000060f067221 */ /* 0x020fc40000000000 */
[----:B------:R-:W-:Y:S01]  /*0860*/  FADD R17, R14, -R17 ;  /* 0x800000110e117221 */ /* 0x000fe20000000000 */
[----:B------:R-:W-:Y:S01]  /*0870*/  FMUL R24, R24, R21 ;  /* 0x0000001518187220 */ /* 0x000fe20000400000 */
[----:B------:R-:W-:Y:S01]  /*0880*/  FMUL R25, R25, R6 ;  /* 0x0000000619197220 */ /* 0x000fe20000400000 */
[----:B------:R-:W-:Y:S01]  /*0890*/  FMUL R11, R20, R11 ;  /* 0x0000000b140b7220 */ /* 0x000fe20000400000 */
[----:B------:R-:W-:Y:S02]  /*08a0*/  FMUL R17, R22, R17 ;  /* 0x0000001116117220 */ /* 0x000fe40000400000 */
[----:B----4-:R-:W-:Y:S02]  /*08b0*/  FFMA R4, R25, R23, R4 ;  /* 0x0000001719047223 */ /* 0x010fe40000000004 */
[----:B------:R-:W-:Y:S01]  /*08c0*/  FFMA R0, R17, R19, R0 ;  /* 0x0000001311007223 */ /* 0x000fe20000000000 */
[----:B------:R-:W-:Y:S01]  /*08d0*/  FFMA R3, R24, R18, R3 ;  /* 0x0000001218037223 */ /* 0x000fe20000000003 */
[----:B0-----:R-:W-:-:S04]  /*08e0*/  IMAD.WIDE R8, R5, 0x4, R8 ;  /* 0x0000000405087825 */ /* 0x001fc800078e0208 */
[----:B------:R-:W-:Y:S01]  /*08f0*/  FFMA R2, R11, R7, R2 ;  /* 0x000000070b027223 */ /* 0x000fe20000000002 */
[----:B------:R-:W-:Y:S01]  /*0900*/  FSETP.GEU.AND P1, PT, R4, RZ, PT ;  /* 0x000000ff0400720b */ /* 0x000fe20003f2e000 */
[----:B------:R0:W-:Y:S01]  /*0910*/  @!P0 STG.E.128 desc[UR4][R8.64], R12 ;  /* 0x0000000c08008986 */ /* 0x0001e2000c101d04 */
[----:B------:R-:W-:Y:S02]  /*0920*/  FSETP.GEU.AND P2, PT, R0, RZ, PT ;  /* 0x000000ff0000720b */ /* 0x000fe40003f4e000 */
[----:B------:R-:W-:Y:S02]  /*0930*/  FSETP.GEU.AND P3, PT, R2, RZ, PT ;  /* 0x000000ff0200720b */ /* 0x000fe40003f6e000 */
[----:B------:R-:W-:Y:S02]  /*0940*/  FSETP.GEU.AND P4, PT, R3, RZ, PT ;  /* 0x000000ff0300720b */ /* 0x000fe40003f8e000 */
[----:B------:R-:W-:Y:S02]  /*0950*/  SEL R7, R4, RZ, P1 ;  /* 0x000000ff04077207 */ /* 0x000fe40000800000 */
[----:B------:R-:W-:-:S02]  /*0960*/  SEL R6, R0, RZ, P2 ;  /* 0x000000ff00067207 */ /* 0x000fc40001000000 */
[----:B------:R-:W-:Y:S02]  /*0970*/  SEL R5, R2, RZ, P3 ;  /* 0x000000ff02057207 */ /* 0x000fe40001800000 */
[----:B------:R-:W-:Y:S01]  /*0980*/  SEL R4, R3, RZ, P4 ;  /* 0x000000ff03047207 */ /* 0x000fe20002000000 */
[----:B0-----:R-:W-:Y:S06]  /*0990*/  @P0 EXIT ;  /* 0x000000000000094d */ /* 0x001fec0003800000 */
[----:B------:R-:W-:Y:S01]  /*09a0*/  STG.E.128 desc[UR4][R26.64], R4 ;  /* 0x000000041a007986 */ /* 0x000fe2000c101d04 */
[----:B------:R-:W-:Y:S05]  /*09b0*/  EXIT ;  /* 0x000000000000794d */ /* 0x000fea0003800000 */
.L_x_0:
[----:B------:R-:W-:-:S00]  /*09c0*/  BRA `(.L_x_0) ;  /* 0xfffffffc00fc7947 */ /* 0x000fc0000383ffff */
[----:B------:R-:W-:-:S00]  /*09d0*/  NOP ;  /* 0x0000000000007918 */ /* 0x000fc00000000000 */
        /* <DEDUP_REMOVED lines=10> */
.L_x_1:


//--------------------- .nv.global.init           --------------------------
	.section	.nv.global.init,"aw",@progbits
.nv.global.init:
	.type		_$_str,@object
	.size		_$_str,(_$_str_$_2 - _$_str)
_$_str:
        /*0000*/ 	.byte	0x5f, 0x5f, 0x43, 0x55, 0x44, 0x41, 0x5f, 0x46, 0x54, 0x5a, 0x00
	.type		_$_str_$_2,@object
	.size		_$_str_$_2,(.L_1 - _$_str_$_2)
_$_str_$_2:
        /*000b*/ 	.byte	0x5f, 0x5f, 0x43, 0x55, 0x44, 0x41, 0x5f, 0x50, 0x52, 0x45, 0x43, 0x5f, 0x53, 0x51, 0x52, 0x54
        /*001b*/ 	.byte	0x00
.L_1:


//--------------------- .nv.constant0.triton_poi_fused__native_batch_norm_legit_no_training_cat_relu_32 --------------------------
	.section	.nv.constant0.triton_poi_fused__native_batch_norm_legit_no_training_cat_relu_32,"a",@progbits
	.sectionflags	@""
	.align	4
.nv.constant0.triton_poi_fused__native_batch_norm_legit_no_training_cat_relu_32:
	.zero		596
